//
// Generated by NVIDIA NVVM Compiler
//
// Compiler Build ID: CL-36424714
// Cuda compilation tools, release 13.0, V13.0.88
// Based on NVVM 20.0.0
//

.version 9.0
.target sm_100
.address_size 64

	// .globl	_Z17vector_add_kernelPfS_S_i

.visible .entry _Z17vector_add_kernelPfS_S_i(
	.param .u64 .ptr .align 1 _Z17vector_add_kernelPfS_S_i_param_0,
	.param .u64 .ptr .align 1 _Z17vector_add_kernelPfS_S_i_param_1,
	.param .u64 .ptr .align 1 _Z17vector_add_kernelPfS_S_i_param_2,
	.param .u32 _Z17vector_add_kernelPfS_S_i_param_3
)
{
	.reg .pred 	%p<2>;
	.reg .b32 	%r<6>;
	.reg .b32 	%f<4>;
	.reg .b64 	%rd<11>;

	ld.param.u64 	%rd1, [_Z17vector_add_kernelPfS_S_i_param_0];
	ld.param.u64 	%rd2, [_Z17vector_add_kernelPfS_S_i_param_1];
	ld.param.u64 	%rd3, [_Z17vector_add_kernelPfS_S_i_param_2];
	ld.param.u32 	%r2, [_Z17vector_add_kernelPfS_S_i_param_3];
	mov.u32 	%r3, %ctaid.x;
	mov.u32 	%r4, %ntid.x;
	mov.u32 	%r5, %tid.x;
	mad.lo.s32 	%r1, %r3, %r4, %r5;
	setp.ge.s32 	%p1, %r1, %r2;
	@%p1 bra 	$L__BB0_2;
	cvta.to.global.u64 	%rd4, %rd2;
	cvta.to.global.u64 	%rd5, %rd3;
	cvta.to.global.u64 	%rd6, %rd1;
	mul.wide.s32 	%rd7, %r1, 4;
	add.s64 	%rd8, %rd4, %rd7;
	ld.global.f32 	%f1, [%rd8];
	add.s64 	%rd9, %rd5, %rd7;
	ld.global.f32 	%f2, [%rd9];
	add.f32 	%f3, %f1, %f2;
	add.s64 	%rd10, %rd6, %rd7;
	st.global.f32 	[%rd10], %f3;
$L__BB0_2:
	ret;

}


// ===== COMPILED SASS (sm_100) =====

	.target	sm_100

	.elftype	@"ET_EXEC"


//--------------------- .note.nv.tkinfo           --------------------------
	.section	.note.nv.tkinfo,"",@"SHT_NOTE"
	.sectionflags	@"SHF_NOTE_NV_TKINFO"
	.tkinfo
        /*0018*/ 	.word	0x00000002
        /*0030*/ 	.string	""
        /*0030*/ 	.string	"ptxas"
        /*0030*/ 	.string	"Cuda compilation tools, release 13.0, V13.0.88"
        /*0030*/ 	.string	"Build cuda_13.0.r13.0/compiler.36424714_0"
        /*0030*/ 	.string	"-arch sm_100 -m 64 "



//--------------------- .note.nv.cuinfo           --------------------------
	.section	.note.nv.cuinfo,"",@"SHT_NOTE"
	.sectionflags	@"SHF_NOTE_NV_CUINFO"
        /*0018*/ 	.short	0x0002
        /*001a*/ 	.short	0x0064
        /*001c*/ 	.short	0x0082
	.zero		2


//--------------------- .nv.info                  --------------------------
	.section	.nv.info,"",@"SHT_CUDA_INFO"
	.align	4


	//----- nvinfo : EIATTR_REGCOUNT
	.align		4
        /*0000*/ 	.byte	0x04, 0x2f
        /*0002*/ 	.short	(.L_1 - .L_0)
	.align		4
.L_0:
        /*0004*/ 	.word	index@(_Z17vector_add_kernelPfS_S_i)
        /*0008*/ 	.word	0x0000000c


	//----- nvinfo : EIATTR_FRAME_SIZE
	.align		4
.L_1:
        /*000c*/ 	.byte	0x04, 0x11
        /*000e*/ 	.short	(.L_3 - .L_2)
	.align		4
.L_2:
        /*0010*/ 	.word	index@(_Z17vector_add_kernelPfS_S_i)
        /*0014*/ 	.word	0x00000000


	//----- nvinfo : EIATTR_MIN_STACK_SIZE
	.align		4
.L_3:
        /*0018*/ 	.byte	0x04, 0x12
        /*001a*/ 	.short	(.L_5 - .L_4)
	.align		4
.L_4:
        /*001c*/ 	.word	index@(_Z17vector_add_kernelPfS_S_i)
        /*0020*/ 	.word	0x00000000
.L_5:


//--------------------- .nv.compat                --------------------------
	.section	.nv.compat,"",@"SHT_CUDA_COMPAT_INFO"
	.align	4
        /*0000*/ 	.byte	0x02, 0x09, 0x00, 0x00, 0x02, 0x02, 0x01, 0x00, 0x02, 0x05, 0x05, 0x00, 0x03, 0x07, 0x01, 0x01
        /*0010*/ 	.byte	0x02, 0x03, 0x00, 0x00, 0x02, 0x06, 0x01, 0x00, 0x04, 0x0b, 0x08, 0x00, 0x09, 0x00, 0x00, 0x00
        /*0020*/ 	.byte	0x00, 0x00, 0x00, 0x00


//--------------------- .nv.info._Z17vector_add_kernelPfS_S_i --------------------------
	.section	.nv.info._Z17vector_add_kernelPfS_S_i,"",@"SHT_CUDA_INFO"
	.sectionflags	@""
	.align	4


	//----- nvinfo : EIATTR_CUDA_API_VERSION
	.align		4
        /*0000*/ 	.byte	0x04, 0x37
        /*0002*/ 	.short	(.L_7 - .L_6)
.L_6:
        /*0004*/ 	.word	0x00000082


	//----- nvinfo : EIATTR_KPARAM_INFO
	.align		4
.L_7:
        /*0008*/ 	.byte	0x04, 0x17
        /*000a*/ 	.short	(.L_9 - .L_8)
.L_8:
        /*000c*/ 	.word	0x00000000
        /*0010*/ 	.short	0x0003
        /*0012*/ 	.short	0x0018
        /*0014*/ 	.byte	0x00, 0xf0, 0x11, 0x00


	//----- nvinfo : EIATTR_KPARAM_INFO
	.align		4
.L_9:
        /*0018*/ 	.byte	0x04, 0x17
        /*001a*/ 	.short	(.L_11 - .L_10)
.L_10:
        /*001c*/ 	.word	0x00000000
        /*0020*/ 	.short	0x0002
        /*0022*/ 	.short	0x0010
        /*0024*/ 	.byte	0x00, 0xf5, 0x21, 0x00


	//----- nvinfo : EIATTR_KPARAM_INFO
	.align		4
.L_11:
        /*0028*/ 	.byte	0x04, 0x17
        /*002a*/ 	.short	(.L_13 - .L_12)
.L_12:
        /*002c*/ 	.word	0x00000000
        /*0030*/ 	.short	0x0001
        /*0032*/ 	.short	0x0008
        /*0034*/ 	.byte	0x00, 0xf5, 0x21, 0x00


	//----- nvinfo : EIATTR_KPARAM_INFO
	.align		4
.L_13:
        /*0038*/ 	.byte	0x04, 0x17
        /*003a*/ 	.short	(.L_15 - .L_14)
.L_14:
        /*003c*/ 	.word	0x00000000
        /*0040*/ 	.short	0x0000
        /*0042*/ 	.short	0x0000
        /*0044*/ 	.byte	0x00, 0xf5, 0x21, 0x00


	//----- nvinfo : EIATTR_SPARSE_MMA_MASK
	.align		4
.L_15:
        /*0048*/ 	.byte	0x03, 0x50
        /*004a*/ 	.short	0x0000


	//----- nvinfo : EIATTR_MAXREG_COUNT
	.align		4
        /*004c*/ 	.byte	0x03, 0x1b
        /*004e*/ 	.short	0x00ff


	//----- nvinfo : EIATTR_MERCURY_ISA_VERSION
	.align		4
        /*0050*/ 	.byte	0x03, 0x5f
        /*0052*/ 	.short	0x0101


	//----- nvinfo : EIATTR_VRC_CTA_INIT_COUNT
	.align		4
        /*0054*/ 	.byte	0x02, 0x4a
	.zero		1
	.zero		1


	//----- nvinfo : EIATTR_EXIT_INSTR_OFFSETS
	.align		4
        /*0058*/ 	.byte	0x04, 0x1c
        /*005a*/ 	.short	(.L_17 - .L_16)


	//   ....[0]....
.L_16:
        /*005c*/ 	.word	0x00000070


	//   ....[1]....
        /*0060*/ 	.word	0x00000130


	//----- nvinfo : EIATTR_CBANK_PARAM_SIZE
	.align		4
.L_17:
        /*0064*/ 	.byte	0x03, 0x19
        /*0066*/ 	.short	0x001c


	//----- nvinfo : EIATTR_PARAM_CBANK
	.align		4
        /*0068*/ 	.byte	0x04, 0x0a
        /*006a*/ 	.short	(.L_19 - .L_18)
	.align		4
.L_18:
        /*006c*/ 	.word	index@(.nv.constant0._Z17vector_add_kernelPfS_S_i)
        /*0070*/ 	.short	0x0380
        /*0072*/ 	.short	0x001c


	//----- nvinfo : EIATTR_SW_WAR
	.align		4
.L_19:
        /*0074*/ 	.byte	0x04, 0x36
        /*0076*/ 	.short	(.L_21 - .L_20)
.L_20:
        /*0078*/ 	.word	0x00000008
.L_21:


//--------------------- .nv.callgraph             --------------------------
	.section	.nv.callgraph,"",@"SHT_CUDA_CALLGRAPH"
	.align	4
	.sectionentsize	8
	.align		4
        /*0000*/ 	.word	0x00000000
	.align		4
        /*0004*/ 	.word	0xffffffff
	.align		4
        /*0008*/ 	.word	0x00000000
	.align		4
        /*000c*/ 	.word	0xfffffffe
	.align		4
        /*0010*/ 	.word	0x00000000
	.align		4
        /*0014*/ 	.word	0xfffffffd
	.align		4
        /*0018*/ 	.word	0x00000000
	.align		4
        /*001c*/ 	.word	0xfffffffc


//--------------------- .text._Z17vector_add_kernelPfS_S_i --------------------------
	.section	.text._Z17vector_add_kernelPfS_S_i,"ax",@progbits
	.align	128
        .global         _Z17vector_add_kernelPfS_S_i
        .type           _Z17vector_add_kernelPfS_S_i,@function
        .size           _Z17vector_add_kernelPfS_S_i,(.L_x_1 - _Z17vector_add_kernelPfS_S_i)
        .other          _Z17vector_add_kernelPfS_S_i,@"STO_CUDA_ENTRY STV_DEFAULT"
_Z17vector_add_kernelPfS_S_i:
.text._Z17vector_add_kernelPfS_S_i:
[----:B------:R-:W-:Y:S01]  /*0000*/  LDC R1, c[0x0][0x37c] ;  /* 0x0000df00ff017b82 */ /* 0x000fe20000000800 */
[----:B------:R-:W0:Y:S07]  /*0010*/  S2R R0, SR_TID.X ;  /* 0x0000000000007919 */ /* 0x000e2e0000002100 */
[----:B------:R-:W0:Y:S01]  /*0020*/  S2UR UR4, SR_CTAID.X ;  /* 0x00000000000479c3 */ /* 0x000e220000002500 */
[----:B------:R-:W1:Y:S07]  /*0030*/  LDCU UR5, c[0x0][0x398] ;  /* 0x00007300ff0577ac */ /* 0x000e6e0008000800 */
[----:B------:R-:W0:Y:S02]  /*0040*/  LDC R9, c[0x0][0x360] ;  /* 0x0000d800ff097b82 */ /* 0x000e240000000800 */
[----:B0-----:R-:W-:-:S05]  /*0050*/  IMAD R9, R9, UR4, R0 ;  /* 0x0000000409097c24 */ /* 0x001fca000f8e0200 */
[----:B-1----:R-:W-:-:S13]  /*0060*/  ISETP.GE.AND P0, PT, R9, UR5, PT ;  /* 0x0000000509007c0c */ /* 0x002fda000bf06270 */
[----:B------:R-:W-:Y:S05]  /*0070*/  @P0 EXIT ;  /* 0x000000000000094d */ /* 0x000fea0003800000 */
[----:B------:R-:W0:Y:S01]  /*0080*/  LDC.64 R2, c[0x0][0x388] ;  /* 0x0000e200ff027b82 */ /* 0x000e220000000a00 */
[----:B------:R-:W1:Y:S07]  /*0090*/  LDCU.64 UR4, c[0x0][0x358] ;  /* 0x00006b00ff0477ac */ /* 0x000e6e0008000a00 */
[----:B------:R-:W2:Y:S08]  /*00a0*/  LDC.64 R4, c[0x0][0x390] ;  /* 0x0000e400ff047b82 */ /* 0x000eb00000000a00 */
[----:B------:R-:W3:Y:S01]  /*00b0*/  LDC.64 R6, c[0x0][0x380] ;  /* 0x0000e000ff067b82 */ /* 0x000ee20000000a00 */
[----:B0-----:R-:W-:-:S06]  /*00c0*/  IMAD.WIDE R2, R9, 0x4, R2 ;  /* 0x0000000409027825 */ /* 0x001fcc00078e0202 */
[----:B-1----:R-:W4:Y:S01]  /*00d0*/  LDG.E R2, desc[UR4][R2.64] ;  /* 0x0000000402027981 */ /* 0x002f22000c1e1900 */
[----:B--2---:R-:W-:-:S06]  /*00e0*/  IMAD.WIDE R4, R9, 0x4, R4 ;  /* 0x0000000409047825 */ /* 0x004fcc00078e0204 */
[----:B------:R-:W4:Y:S01]  /*00f0*/  LDG.E R5, desc[UR4][R4.64] ;  /* 0x0000000404057981 */ /* 0x000f22000c1e1900 */
[----:B---3--:R-:W-:-:S04]  /*0100*/  IMAD.WIDE R6, R9, 0x4, R6 ;  /* 0x0000000409067825 */ /* 0x008fc800078e0206 */
[----:B----4-:R-:W-:-:S05]  /*0110*/  FADD R9, R2, R5 ;  /* 0x0000000502097221 */ /* 0x010fca0000000000 */
[----:B------:R-:W-:Y:S01]  /*0120*/  STG.E desc[UR4][R6.64], R9 ;  /* 0x0000000906007986 */ /* 0x000fe2000c101904 */
[----:B------:R-:W-:Y:S05]  /*0130*/  EXIT ;  /* 0x000000000000794d */ /* 0x000fea0003800000 */
.L_x_0:
[----:B------:R-:W-:-:S00]  /*0140*/  BRA `(.L_x_0) ;  /* 0xfffffffc00fc7947 */ /* 0x000fc0000383ffff */
[----:B------:R-:W-:-:S00]  /*0150*/  NOP ;  /* 0x0000000000007918 */ /* 0x000fc00000000000 */
        /* <DEDUP_REMOVED lines=10> */
.L_x_1:


//--------------------- .nv.shared.reserved.0     --------------------------
	.section	.nv.shared.reserved.0,"aw",@nobits
	.weak		__nv_reservedSMEM_offset_0_alias
	.size		__nv_reservedSMEM_offset_0_alias, 0, 64
	.other		__nv_reservedSMEM_offset_0_alias,@"STO_CUDA_RESERVED_SHARED STV_DEFAULT"
__nv_reservedSMEM_offset_0_alias:
	.zero		0
	.zero		64


//--------------------- .nv.constant0._Z17vector_add_kernelPfS_S_i --------------------------
	.section	.nv.constant0._Z17vector_add_kernelPfS_S_i,"a",@progbits
	.sectionflags	@""
	.align	4
.nv.constant0._Z17vector_add_kernelPfS_S_i:
	.zero		924


//--------------------- SYMBOLS --------------------------

	.type		.nv.reservedSmem.offset0,@object
	.size		.nv.reservedSmem.offset0,0x4
